//
// Generated by NVIDIA NVVM Compiler
//
// Compiler Build ID: CL-36424714
// Cuda compilation tools, release 13.0, V13.0.88
// Based on NVVM 20.0.0
//

.version 9.0
.target sm_100
.address_size 64

	// .globl	_Z6reducePfiS_i
// _ZZ6reducePfiS_iE3tmp has been demoted

.visible .entry _Z6reducePfiS_i(
	.param .u64 .ptr .align 1 _Z6reducePfiS_i_param_0,
	.param .u32 _Z6reducePfiS_i_param_1,
	.param .u64 .ptr .align 1 _Z6reducePfiS_i_param_2,
	.param .u32 _Z6reducePfiS_i_param_3
)
{
	.reg .pred 	%p<6>;
	.reg .b32 	%r<16>;
	.reg .b32 	%f<6>;
	.reg .b64 	%rd<9>;
	// demoted variable
	.shared .align 4 .b8 _ZZ6reducePfiS_iE3tmp[4096];
	ld.param.u64 	%rd1, [_Z6reducePfiS_i_param_0];
	ld.param.u32 	%r9, [_Z6reducePfiS_i_param_1];
	ld.param.u64 	%rd2, [_Z6reducePfiS_i_param_2];
	ld.param.u32 	%r8, [_Z6reducePfiS_i_param_3];
	mov.u32 	%r1, %ctaid.x;
	mov.u32 	%r15, %ntid.x;
	mov.u32 	%r3, %tid.x;
	mad.lo.s32 	%r4, %r1, %r15, %r3;
	setp.ge.s32 	%p1, %r4, %r9;
	shl.b32 	%r10, %r3, 2;
	mov.u32 	%r11, _ZZ6reducePfiS_iE3tmp;
	add.s32 	%r5, %r11, %r10;
	@%p1 bra 	$L__BB0_2;
	cvta.to.global.u64 	%rd3, %rd1;
	mul.wide.u32 	%rd4, %r4, 4;
	add.s64 	%rd5, %rd3, %rd4;
	ld.global.f32 	%f1, [%rd5];
	st.shared.f32 	[%r5], %f1;
	bra.uni 	$L__BB0_3;
$L__BB0_2:
	mov.b32 	%r12, 0;
	st.shared.u32 	[%r5], %r12;
$L__BB0_3:
	bar.sync 	0;
	setp.lt.u32 	%p2, %r15, 2;
	@%p2 bra 	$L__BB0_7;
$L__BB0_4:
	shr.u32 	%r7, %r15, 1;
	setp.ge.u32 	%p3, %r3, %r7;
	@%p3 bra 	$L__BB0_6;
	shl.b32 	%r13, %r7, 2;
	add.s32 	%r14, %r5, %r13;
	ld.shared.f32 	%f2, [%r14];
	ld.shared.f32 	%f3, [%r5];
	add.f32 	%f4, %f2, %f3;
	st.shared.f32 	[%r5], %f4;
$L__BB0_6:
	bar.sync 	0;
	setp.gt.u32 	%p4, %r15, 3;
	mov.u32 	%r15, %r7;
	@%p4 bra 	$L__BB0_4;
$L__BB0_7:
	setp.ge.s32 	%p5, %r1, %r8;
	@%p5 bra 	$L__BB0_9;
	ld.shared.f32 	%f5, [_ZZ6reducePfiS_iE3tmp];
	cvta.to.global.u64 	%rd6, %rd2;
	mul.wide.u32 	%rd7, %r1, 4;
	add.s64 	%rd8, %rd6, %rd7;
	st.global.f32 	[%rd8], %f5;
$L__BB0_9:
	ret;

}


// ===== COMPILED SASS (sm_100) =====

	.target	sm_100

	.elftype	@"ET_EXEC"


//--------------------- .note.nv.tkinfo           --------------------------
	.section	.note.nv.tkinfo,"",@"SHT_NOTE"
	.sectionflags	@"SHF_NOTE_NV_TKINFO"
	.tkinfo
        /*0018*/ 	.word	0x00000002
        /*0030*/ 	.string	""
        /*0030*/ 	.string	"ptxas"
        /*0030*/ 	.string	"Cuda compilation tools, release 13.0, V13.0.88"
        /*0030*/ 	.string	"Build cuda_13.0.r13.0/compiler.36424714_0"
        /*0030*/ 	.string	"-arch sm_100 -m 64 "



//--------------------- .note.nv.cuinfo           --------------------------
	.section	.note.nv.cuinfo,"",@"SHT_NOTE"
	.sectionflags	@"SHF_NOTE_NV_CUINFO"
        /*0018*/ 	.short	0x0002
        /*001a*/ 	.short	0x0064
        /*001c*/ 	.short	0x0082
	.zero		2


//--------------------- .nv.info                  --------------------------
	.section	.nv.info,"",@"SHT_CUDA_INFO"
	.align	4


	//----- nvinfo : EIATTR_REGCOUNT
	.align		4
        /*0000*/ 	.byte	0x04, 0x2f
        /*0002*/ 	.short	(.L_1 - .L_0)
	.align		4
.L_0:
        /*0004*/ 	.word	index@(_Z6reducePfiS_i)
        /*0008*/ 	.word	0x0000000a


	//----- nvinfo : EIATTR_FRAME_SIZE
	.align		4
.L_1:
        /*000c*/ 	.byte	0x04, 0x11
        /*000e*/ 	.short	(.L_3 - .L_2)
	.align		4
.L_2:
        /*0010*/ 	.word	index@(_Z6reducePfiS_i)
        /*0014*/ 	.word	0x00000000


	//----- nvinfo : EIATTR_MIN_STACK_SIZE
	.align		4
.L_3:
        /*0018*/ 	.byte	0x04, 0x12
        /*001a*/ 	.short	(.L_5 - .L_4)
	.align		4
.L_4:
        /*001c*/ 	.word	index@(_Z6reducePfiS_i)
        /*0020*/ 	.word	0x00000000
.L_5:


//--------------------- .nv.compat                --------------------------
	.section	.nv.compat,"",@"SHT_CUDA_COMPAT_INFO"
	.align	4
        /*0000*/ 	.byte	0x02, 0x09, 0x00, 0x00, 0x02, 0x02, 0x01, 0x00, 0x02, 0x05, 0x05, 0x00, 0x03, 0x07, 0x01, 0x01
        /*0010*/ 	.byte	0x02, 0x03, 0x00, 0x00, 0x02, 0x06, 0x01, 0x00, 0x04, 0x0b, 0x08, 0x00, 0x09, 0x00, 0x00, 0x00
        /*0020*/ 	.byte	0x00, 0x00, 0x00, 0x00


//--------------------- .nv.info._Z6reducePfiS_i  --------------------------
	.section	.nv.info._Z6reducePfiS_i,"",@"SHT_CUDA_INFO"
	.sectionflags	@""
	.align	4


	//----- nvinfo : EIATTR_CUDA_API_VERSION
	.align		4
        /*0000*/ 	.byte	0x04, 0x37
        /*0002*/ 	.short	(.L_7 - .L_6)
.L_6:
        /*0004*/ 	.word	0x00000082


	//----- nvinfo : EIATTR_KPARAM_INFO
	.align		4
.L_7:
        /*0008*/ 	.byte	0x04, 0x17
        /*000a*/ 	.short	(.L_9 - .L_8)
.L_8:
        /*000c*/ 	.word	0x00000000
        /*0010*/ 	.short	0x0003
        /*0012*/ 	.short	0x0018
        /*0014*/ 	.byte	0x00, 0xf0, 0x11, 0x00


	//----- nvinfo : EIATTR_KPARAM_INFO
	.align		4
.L_9:
        /*0018*/ 	.byte	0x04, 0x17
        /*001a*/ 	.short	(.L_11 - .L_10)
.L_10:
        /*001c*/ 	.word	0x00000000
        /*0020*/ 	.short	0x0002
        /*0022*/ 	.short	0x0010
        /*0024*/ 	.byte	0x00, 0xf5, 0x21, 0x00


	//----- nvinfo : EIATTR_KPARAM_INFO
	.align		4
.L_11:
        /*0028*/ 	.byte	0x04, 0x17
        /*002a*/ 	.short	(.L_13 - .L_12)
.L_12:
        /*002c*/ 	.word	0x00000000
        /*0030*/ 	.short	0x0001
        /*0032*/ 	.short	0x0008
        /*0034*/ 	.byte	0x00, 0xf0, 0x11, 0x00


	//----- nvinfo : EIATTR_KPARAM_INFO
	.align		4
.L_13:
        /*0038*/ 	.byte	0x04, 0x17
        /*003a*/ 	.short	(.L_15 - .L_14)
.L_14:
        /*003c*/ 	.word	0x00000000
        /*0040*/ 	.short	0x0000
        /*0042*/ 	.short	0x0000
        /*0044*/ 	.byte	0x00, 0xf5, 0x21, 0x00


	//----- nvinfo : EIATTR_SPARSE_MMA_MASK
	.align		4
.L_15:
        /*0048*/ 	.byte	0x03, 0x50
        /*004a*/ 	.short	0x0000


	//----- nvinfo : EIATTR_MAXREG_COUNT
	.align		4
        /*004c*/ 	.byte	0x03, 0x1b
        /*004e*/ 	.short	0x00ff


	//----- nvinfo : EIATTR_NUM_BARRIERS
	.align		4
        /*0050*/ 	.byte	0x02, 0x4c
        /*0052*/ 	.byte	0x01
	.zero		1


	//----- nvinfo : EIATTR_MERCURY_ISA_VERSION
	.align		4
        /*0054*/ 	.byte	0x03, 0x5f
        /*0056*/ 	.short	0x0101


	//----- nvinfo : EIATTR_VRC_CTA_INIT_COUNT
	.align		4
        /*0058*/ 	.byte	0x02, 0x4a
	.zero		1
	.zero		1


	//----- nvinfo : EIATTR_EXIT_INSTR_OFFSETS
	.align		4
        /*005c*/ 	.byte	0x04, 0x1c
        /*005e*/ 	.short	(.L_17 - .L_16)


	//   ....[0]....
.L_16:
        /*0060*/ 	.word	0x00000220


	//   ....[1]....
        /*0064*/ 	.word	0x000002a0


	//----- nvinfo : EIATTR_CBANK_PARAM_SIZE
	.align		4
.L_17:
        /*0068*/ 	.byte	0x03, 0x19
        /*006a*/ 	.short	0x001c


	//----- nvinfo : EIATTR_PARAM_CBANK
	.align		4
        /*006c*/ 	.byte	0x04, 0x0a
        /*006e*/ 	.short	(.L_19 - .L_18)
	.align		4
.L_18:
        /*0070*/ 	.word	index@(.nv.constant0._Z6reducePfiS_i)
        /*0074*/ 	.short	0x0380
        /*0076*/ 	.short	0x001c


	//----- nvinfo : EIATTR_SW_WAR
	.align		4
.L_19:
        /*0078*/ 	.byte	0x04, 0x36
        /*007a*/ 	.short	(.L_21 - .L_20)
.L_20:
        /*007c*/ 	.word	0x00000008
.L_21:


//--------------------- .nv.callgraph             --------------------------
	.section	.nv.callgraph,"",@"SHT_CUDA_CALLGRAPH"
	.align	4
	.sectionentsize	8
	.align		4
        /*0000*/ 	.word	0x00000000
	.align		4
        /*0004*/ 	.word	0xffffffff
	.align		4
        /*0008*/ 	.word	0x00000000
	.align		4
        /*000c*/ 	.word	0xfffffffe
	.align		4
        /*0010*/ 	.word	0x00000000
	.align		4
        /*0014*/ 	.word	0xfffffffd
	.align		4
        /*0018*/ 	.word	0x00000000
	.align		4
        /*001c*/ 	.word	0xfffffffc


//--------------------- .text._Z6reducePfiS_i     --------------------------
	.section	.text._Z6reducePfiS_i,"ax",@progbits
	.align	128
        .global         _Z6reducePfiS_i
        .type           _Z6reducePfiS_i,@function
        .size           _Z6reducePfiS_i,(.L_x_3 - _Z6reducePfiS_i)
        .other          _Z6reducePfiS_i,@"STO_CUDA_ENTRY STV_DEFAULT"
_Z6reducePfiS_i:
.text._Z6reducePfiS_i:
[----:B------:R-:W-:Y:S01]  /*0000*/  LDC R1, c[0x0][0x37c] ;  /* 0x0000df00ff017b82 */ /* 0x000fe20000000800 */
[----:B------:R-:W0:Y:S01]  /*0010*/  S2R R7, SR_CTAID.X ;  /* 0x0000000000077919 */ /* 0x000e220000002500 */
[----:B------:R-:W0:Y:S01]  /*0020*/  LDCU UR8, c[0x0][0x360] ;  /* 0x00006c00ff0877ac */ /* 0x000e220008000800 */
[----:B------:R-:W0:Y:S01]  /*0030*/  S2R R6, SR_TID.X ;  /* 0x0000000000067919 */ /* 0x000e220000002100 */
[----:B------:R-:W1:Y:S01]  /*0040*/  LDCU UR4, c[0x0][0x388] ;  /* 0x00007100ff0477ac */ /* 0x000e620008000800 */
[----:B------:R-:W2:Y:S01]  /*0050*/  LDCU.64 UR6, c[0x0][0x358] ;  /* 0x00006b00ff0677ac */ /* 0x000ea20008000a00 */
[----:B0-----:R-:W-:-:S05]  /*0060*/  IMAD R5, R7, UR8, R6 ;  /* 0x0000000807057c24 */ /* 0x001fca000f8e0206 */
[----:B-1----:R-:W-:-:S13]  /*0070*/  ISETP.GE.AND P0, PT, R5, UR4, PT ;  /* 0x0000000405007c0c */ /* 0x002fda000bf06270 */
[----:B------:R-:W0:Y:S02]  /*0080*/  @!P0 LDC.64 R2, c[0x0][0x380] ;  /* 0x0000e000ff028b82 */ /* 0x000e240000000a00 */
[----:B0-----:R-:W-:-:S06]  /*0090*/  @!P0 IMAD.WIDE.U32 R2, R5, 0x4, R2 ;  /* 0x0000000405028825 */ /* 0x001fcc00078e0002 */
[----:B--2---:R-:W2:Y:S01]  /*00a0*/  @!P0 LDG.E R3, desc[UR6][R2.64] ;  /* 0x0000000602038981 */ /* 0x004ea2000c1e1900 */
[----:B------:R-:W0:Y:S01]  /*00b0*/  S2UR UR5, SR_CgaCtaId ;  /* 0x00000000000579c3 */ /* 0x000e220000008800 */
[----:B------:R-:W-:Y:S01]  /*00c0*/  IMAD.U32 R4, RZ, RZ, UR8 ;  /* 0x00000008ff047e24 */ /* 0x000fe2000f8e00ff */
[----:B------:R-:W-:-:S04]  /*00d0*/  UMOV UR4, 0x400 ;  /* 0x0000040000047882 */ /* 0x000fc80000000000 */
[----:B------:R-:W-:Y:S01]  /*00e0*/  ISETP.GE.U32.AND P1, PT, R4, 0x2, PT ;  /* 0x000000020400780c */ /* 0x000fe20003f26070 */
[----:B0-----:R-:W-:-:S06]  /*00f0*/  ULEA UR4, UR5, UR4, 0x18 ;  /* 0x0000000405047291 */ /* 0x001fcc000f8ec0ff */
[----:B------:R-:W-:-:S05]  /*0100*/  LEA R0, R6, UR4, 0x2 ;  /* 0x0000000406007c11 */ /* 0x000fca000f8e10ff */
[----:B--2---:R0:W-:Y:S04]  /*0110*/  @!P0 STS [R0], R3 ;  /* 0x0000000300008388 */ /* 0x0041e80000000800 */
[----:B------:R0:W-:Y:S01]  /*0120*/  @P0 STS [R0], RZ ;  /* 0x000000ff00000388 */ /* 0x0001e20000000800 */
[----:B------:R-:W-:Y:S06]  /*0130*/  BAR.SYNC.DEFER_BLOCKING 0x0 ;  /* 0x0000000000007b1d */ /* 0x000fec0000010000 */
[----:B------:R-:W-:Y:S05]  /*0140*/  @!P1 BRA `(.L_x_0) ;  /* 0x00000000002c9947 */ /* 0x000fea0003800000 */
.L_x_1:
[----:B------:R-:W-:-:S04]  /*0150*/  SHF.R.U32.HI R5, RZ, 0x1, R4 ;  /* 0x00000001ff057819 */ /* 0x000fc80000011604 */
[----:B------:R-:W-:-:S13]  /*0160*/  ISETP.GE.U32.AND P0, PT, R6, R5, PT ;  /* 0x000000050600720c */ /* 0x000fda0003f06070 */
[----:B------:R-:W-:Y:S01]  /*0170*/  @!P0 IMAD R2, R5, 0x4, R0 ;  /* 0x0000000405028824 */ /* 0x000fe200078e0200 */
[----:B0-----:R-:W-:Y:S05]  /*0180*/  @!P0 LDS R3, [R0] ;  /* 0x0000000000038984 */ /* 0x001fea0000000800 */
[----:B------:R-:W0:Y:S02]  /*0190*/  @!P0 LDS R2, [R2] ;  /* 0x0000000002028984 */ /* 0x000e240000000800 */
[----:B0-----:R-:W-:-:S05]  /*01a0*/  @!P0 FADD R3, R2, R3 ;  /* 0x0000000302038221 */ /* 0x001fca0000000000 */
[----:B------:R1:W-:Y:S01]  /*01b0*/  @!P0 STS [R0], R3 ;  /* 0x0000000300008388 */ /* 0x0003e20000000800 */
[----:B------:R-:W-:Y:S01]  /*01c0*/  BAR.SYNC.DEFER_BLOCKING 0x0 ;  /* 0x0000000000007b1d */ /* 0x000fe20000010000 */
[----:B------:R-:W-:Y:S01]  /*01d0*/  ISETP.GT.U32.AND P0, PT, R4, 0x3, PT ;  /* 0x000000030400780c */ /* 0x000fe20003f04070 */
[----:B------:R-:W-:-:S12]  /*01e0*/  IMAD.MOV.U32 R4, RZ, RZ, R5 ;  /* 0x000000ffff047224 */ /* 0x000fd800078e0005 */
[----:B-1----:R-:W-:Y:S05]  /*01f0*/  @P0 BRA `(.L_x_1) ;  /* 0xfffffffc00d40947 */ /* 0x002fea000383ffff */
.L_x_0:
[----:B------:R-:W1:Y:S02]  /*0200*/  LDCU UR4, c[0x0][0x398] ;  /* 0x00007300ff0477ac */ /* 0x000e640008000800 */
[----:B-1----:R-:W-:-:S13]  /*0210*/  ISETP.GE.AND P0, PT, R7, UR4, PT ;  /* 0x0000000407007c0c */ /* 0x002fda000bf06270 */
[----:B------:R-:W-:Y:S05]  /*0220*/  @P0 EXIT ;  /* 0x000000000000094d */ /* 0x000fea0003800000 */
[----:B------:R-:W1:Y:S01]  /*0230*/  S2UR UR5, SR_CgaCtaId ;  /* 0x00000000000579c3 */ /* 0x000e620000008800 */
[----:B------:R-:W-:-:S07]  /*0240*/  UMOV UR4, 0x400 ;  /* 0x0000040000047882 */ /* 0x000fce0000000000 */
[----:B0-----:R-:W0:Y:S01]  /*0250*/  LDC.64 R2, c[0x0][0x390] ;  /* 0x0000e400ff027b82 */ /* 0x001e220000000a00 */
[----:B-1----:R-:W-:Y:S01]  /*0260*/  ULEA UR4, UR5, UR4, 0x18 ;  /* 0x0000000405047291 */ /* 0x002fe2000f8ec0ff */
[----:B0-----:R-:W-:-:S08]  /*0270*/  IMAD.WIDE.U32 R2, R7, 0x4, R2 ;  /* 0x0000000407027825 */ /* 0x001fd000078e0002 */
[----:B------:R-:W0:Y:S04]  /*0280*/  LDS R5, [UR4] ;  /* 0x00000004ff057984 */ /* 0x000e280008000800 */
[----:B0-----:R-:W-:Y:S01]  /*0290*/  STG.E desc[UR6][R2.64], R5 ;  /* 0x0000000502007986 */ /* 0x001fe2000c101906 */
[----:B------:R-:W-:Y:S05]  /*02a0*/  EXIT ;  /* 0x000000000000794d */ /* 0x000fea0003800000 */
.L_x_2:
[----:B------:R-:W-:-:S00]  /*02b0*/  BRA `(.L_x_2) ;  /* 0xfffffffc00fc7947 */ /* 0x000fc0000383ffff */
[----:B------:R-:W-:-:S00]  /*02c0*/  NOP ;  /* 0x0000000000007918 */ /* 0x000fc00000000000 */
        /* <DEDUP_REMOVED lines=11> */
.L_x_3:


//--------------------- .nv.shared._Z6reducePfiS_i --------------------------
	.section	.nv.shared._Z6reducePfiS_i,"aw",@nobits
	.sectionflags	@""
	.align	4
.nv.shared._Z6reducePfiS_i:
	.zero		5120


//--------------------- .nv.shared.reserved.0     --------------------------
	.section	.nv.shared.reserved.0,"aw",@nobits
	.weak		__nv_reservedSMEM_offset_0_alias
	.size		__nv_reservedSMEM_offset_0_alias, 0, 64
	.other		__nv_reservedSMEM_offset_0_alias,@"STO_CUDA_RESERVED_SHARED STV_DEFAULT"
__nv_reservedSMEM_offset_0_alias:
	.zero		0
	.zero		64


//--------------------- .nv.constant0._Z6reducePfiS_i --------------------------
	.section	.nv.constant0._Z6reducePfiS_i,"a",@progbits
	.sectionflags	@""
	.align	4
.nv.constant0._Z6reducePfiS_i:
	.zero		924


//--------------------- SYMBOLS --------------------------

	.type		.nv.reservedSmem.offset0,@object
	.size		.nv.reservedSmem.offset0,0x4
	.type		.nv.reservedSmem.cap,@object
	.size		.nv.reservedSmem.cap,0x4
